	.headerflags	@"EF_CUDA_TEXMODE_UNIFIED EF_CUDA_64BIT_ADDRESS EF_CUDA_ACCELERATORS EF_CUDA_SM90 EF_CUDA_VIRTUAL_SM(EF_CUDA_SM90)"
	.elftype	@"ET_EXEC"


//--------------------- .nv.info                  --------------------------
	.section	.nv.info,"",@"SHT_CUDA_INFO"
	.align	4


	//----- nvinfo : EIATTR_REGCOUNT
	.align		4
        /*0000*/ 	.byte	0x04, 0x2f
        /*0002*/ 	.short	(.L_1 - .L_0)
	.align		4
.L_0:
        /*0004*/ 	.word	index@(triton_poi_fused_convolution_44)
        /*0008*/ 	.word	0x0000000e


	//----- nvinfo : EIATTR_MIN_STACK_SIZE
	.align		4
.L_1:
        /*000c*/ 	.byte	0x04, 0x12
        /*000e*/ 	.short	(.L_3 - .L_2)
	.align		4
.L_2:
        /*0010*/ 	.word	index@(triton_poi_fused_convolution_44)
        /*0014*/ 	.word	0x00000000


	//----- nvinfo : EIATTR_FRAME_SIZE
	.align		4
.L_3:
        /*0018*/ 	.byte	0x04, 0x11
        /*001a*/ 	.short	(.L_5 - .L_4)
	.align		4
.L_4:
        /*001c*/ 	.word	index@(triton_poi_fused_convolution_44)
        /*0020*/ 	.word	0x00000000


	//----- nvinfo : EIATTR_MIN_STACK_SIZE
	.align		4
.L_5:
        /*0024*/ 	.byte	0x04, 0x12
        /*0026*/ 	.short	(.L_7 - .L_6)
	.align		4
.L_6:
        /*0028*/ 	.word	index@(triton_poi_fused_convolution_44)
        /*002c*/ 	.word	0x00000000
.L_7:


//--------------------- .nv.info.triton_poi_fused_convolution_44 --------------------------
	.section	.nv.info.triton_poi_fused_convolution_44,"",@"SHT_CUDA_INFO"
	.sectionflags	@""
	.align	4


	//----- nvinfo : EIATTR_CUDA_API_VERSION
	.align		4
        /*0000*/ 	.byte	0x04, 0x37
        /*0002*/ 	.short	(.L_9 - .L_8)
.L_8:
        /*0004*/ 	.word	0x0000007c


	//----- nvinfo : EIATTR_KPARAM_INFO
	.align		4
.L_9:
        /*0008*/ 	.byte	0x04, 0x17
        /*000a*/ 	.short	(.L_11 - .L_10)
.L_10:
        /*000c*/ 	.word	0x00000000
        /*0010*/ 	.short	0x0002
        /*0012*/ 	.short	0x0010
        /*0014*/ 	.byte	0x00, 0xf0, 0x11, 0x00


	//----- nvinfo : EIATTR_KPARAM_INFO
	.align		4
.L_11:
        /*0018*/ 	.byte	0x04, 0x17
        /*001a*/ 	.short	(.L_13 - .L_12)
.L_12:
        /*001c*/ 	.word	0x00000000
        /*0020*/ 	.short	0x0001
        /*0022*/ 	.short	0x0008
        /*0024*/ 	.byte	0x00, 0xf4, 0x21, 0x00


	//----- nvinfo : EIATTR_KPARAM_INFO
	.align		4
.L_13:
        /*0028*/ 	.byte	0x04, 0x17
        /*002a*/ 	.short	(.L_15 - .L_14)
.L_14:
        /*002c*/ 	.word	0x00000000
        /*0030*/ 	.short	0x0000
        /*0032*/ 	.short	0x0000
        /*0034*/ 	.byte	0x00, 0xf4, 0x21, 0x00


	//----- nvinfo : EIATTR_SPARSE_MMA_MASK
	.align		4
.L_15:
        /*0038*/ 	.byte	0x03, 0x50
        /*003a*/ 	.short	0x0000


	//----- nvinfo : EIATTR_MAXREG_COUNT
	.align		4
        /*003c*/ 	.byte	0x03, 0x1b
        /*003e*/ 	.short	0x00ff


	//----- nvinfo : EIATTR_EXIT_INSTR_OFFSETS
	.align		4
        /*0040*/ 	.byte	0x04, 0x1c
        /*0042*/ 	.short	(.L_17 - .L_16)


	//   ....[0]....
.L_16:
        /*0044*/ 	.word	0x00000190


	//----- nvinfo : EIATTR_REQNTID
	.align		4
.L_17:
        /*0048*/ 	.byte	0x04, 0x10
        /*004a*/ 	.short	(.L_19 - .L_18)
.L_18:
        /*004c*/ 	.word	0x00000080
        /*0050*/ 	.word	0x00000001
        /*0054*/ 	.word	0x00000001


	//----- nvinfo : EIATTR_CBANK_PARAM_SIZE
	.align		4
.L_19:
        /*0058*/ 	.byte	0x03, 0x19
        /*005a*/ 	.short	0x0014


	//----- nvinfo : EIATTR_PARAM_CBANK
	.align		4
        /*005c*/ 	.byte	0x04, 0x0a
        /*005e*/ 	.short	(.L_21 - .L_20)
	.align		4
.L_20:
        /*0060*/ 	.word	index@(.nv.constant0.triton_poi_fused_convolution_44)
        /*0064*/ 	.short	0x0210
        /*0066*/ 	.short	0x0014


	//----- nvinfo : EIATTR_SW_WAR
	.align		4
.L_21:
        /*0068*/ 	.byte	0x04, 0x36
        /*006a*/ 	.short	(.L_23 - .L_22)
.L_22:
        /*006c*/ 	.word	0x00000008
.L_23:


//--------------------- .nv.callgraph             --------------------------
	.section	.nv.callgraph,"",@"SHT_CUDA_CALLGRAPH"
	.align	4
	.sectionentsize	8
	.align		4
        /*0000*/ 	.word	0x00000000
	.align		4
        /*0004*/ 	.word	0xffffffff
	.align		4
        /*0008*/ 	.word	0x00000000
	.align		4
        /*000c*/ 	.word	0xfffffffe
	.align		4
        /*0010*/ 	.word	0x00000000
	.align		4
        /*0014*/ 	.word	0xfffffffd
	.align		4
        /*0018*/ 	.word	0x00000000
	.align		4
        /*001c*/ 	.word	0xfffffffc


//--------------------- .text.triton_poi_fused_convolution_44 --------------------------
	.section	.text.triton_poi_fused_convolution_44,"ax",@progbits
	.align	128
        .global         triton_poi_fused_convolution_44
        .type           triton_poi_fused_convolution_44,@function
        .size           triton_poi_fused_convolution_44,(.L_x_1 - triton_poi_fused_convolution_44)
        .other          triton_poi_fused_convolution_44,@"STO_CUDA_ENTRY STV_DEFAULT"
triton_poi_fused_convolution_44:
.text.triton_poi_fused_convolution_44:
[----:B------:R-:W-:Y:S01]  /*0000*/  LDC R1, c[0x0][0x28] ;  /* 0x00000a00ff017b82 */ /* 0x000fe20000000800 */
[----:B------:R-:W1:Y:S07]  /*0010*/  S2R R0, SR_TID.X ;  /* 0x0000000000007919 */ /* 0x000e6e0000002100 */
[----:B------:R-:W2:Y:S01]  /*0020*/  LDC.64 R4, c[0x0][0x218] ;  /* 0x00008600ff047b82 */ /* 0x000ea20000000a00 */
[----:B------:R-:W-:Y:S01]  /*0030*/  ULDC.64 UR4, c[0x0][0x208] ;  /* 0x0000820000047ab9 */ /* 0x000fe20000000a00 */
[----:B------:R-:W3:Y:S06]  /*0040*/  S2R R7, SR_CTAID.X ;  /* 0x0000000000077919 */ /* 0x000eec0000002500 */
[----:B------:R-:W4:Y:S01]  /*0050*/  LDC.64 R2, c[0x0][0x210] ;  /* 0x00008400ff027b82 */ /* 0x000f220000000a00 */
[----:B-1----:R-:W-:Y:S01]  /*0060*/  IMAD.SHL.U32 R0, R0, 0x4, RZ ;  /* 0x0000000400007824 */ /* 0x002fe200078e00ff */
[----:B---3--:R-:W-:-:S04]  /*0070*/  SHF.R.S32.HI R6, RZ, 0x16, R7 ;  /* 0x00000016ff067819 */ /* 0x008fc80000011407 */
[----:B------:R-:W-:Y:S02]  /*0080*/  LOP3.LUT R0, R0, 0x1fc, RZ, 0xc0, !PT ;  /* 0x000001fc00007812 */ /* 0x000fe400078ec0ff */
[----:B------:R-:W-:Y:S02]  /*0090*/  SGXT R6, R6, 0x1 ;  /* 0x000000010606781a */ /* 0x000fe40000000200 */
[----:B------:R-:W-:-:S04]  /*00a0*/  LEA R7, R7, R0, 0x9 ;  /* 0x0000000007077211 */ /* 0x000fc800078e48ff */
[----:B------:R-:W-:Y:S01]  /*00b0*/  LEA.HI R6, R6, R7, RZ, 0xc ;  /* 0x0000000706067211 */ /* 0x000fe200078f60ff */
[----:B----4-:R-:W-:-:S03]  /*00c0*/  IMAD.WIDE R2, R7, 0x4, R2 ;  /* 0x0000000407027825 */ /* 0x010fc600078e0202 */
[----:B------:R-:W-:-:S04]  /*00d0*/  SHF.R.S32.HI R6, RZ, 0xc, R6 ;  /* 0x0000000cff067819 */ /* 0x000fc80000011406 */
[----:B------:R-:W-:-:S04]  /*00e0*/  LEA.HI R0, R6, R6, RZ, 0x2 ;  /* 0x0000000606007211 */ /* 0x000fc800078f10ff */
[----:B------:R-:W-:-:S05]  /*00f0*/  LOP3.LUT R9, R0, 0xfffffffc, RZ, 0xc0, !PT ;  /* 0xfffffffc00097812 */ /* 0x000fca00078ec0ff */
[----:B------:R-:W-:-:S04]  /*0100*/  IMAD.IADD R9, R6, 0x1, -R9 ;  /* 0x0000000106097824 */ /* 0x000fc800078e0a09 */
[----:B--2---:R-:W-:Y:S02]  /*0110*/  IMAD.WIDE R4, R9, 0x4, R4 ;  /* 0x0000000409047825 */ /* 0x004fe400078e0204 */
[----:B------:R-:W2:Y:S04]  /*0120*/  LDG.E.128 R8, desc[UR4][R2.64] ;  /* 0x0000000402087981 */ /* 0x000ea8000c1e1d00 */
[----:B------:R-:W2:Y:S02]  /*0130*/  LDG.E.EL R4, desc[UR4][R4.64] ;  /* 0x0000000404047981 */ /* 0x000ea4000c2e1900 */
[--C-:B--2---:R-:W-:Y:S01]  /*0140*/  FADD R8, R8, R4.reuse ;  /* 0x0000000408087221 */ /* 0x104fe20000000000 */
[--C-:B------:R-:W-:Y:S01]  /*0150*/  FADD R9, R9, R4.reuse ;  /* 0x0000000409097221 */ /* 0x100fe20000000000 */
[--C-:B------:R-:W-:Y:S01]  /*0160*/  FADD R10, R10, R4.reuse ;  /* 0x000000040a0a7221 */ /* 0x100fe20000000000 */
[----:B------:R-:W-:-:S05]  /*0170*/  FADD R11, R11, R4 ;  /* 0x000000040b0b7221 */ /* 0x000fca0000000000 */
[----:B------:R-:W-:Y:S01]  /*0180*/  STG.E.128 desc[UR4][R2.64], R8 ;  /* 0x0000000802007986 */ /* 0x000fe2000c101d04 */
[----:B------:R-:W-:Y:S05]  /*0190*/  EXIT ;  /* 0x000000000000794d */ /* 0x000fea0003800000 */
.L_x_0:
[----:B------:R-:W-:-:S00]  /*01a0*/  BRA `(.L_x_0) ;  /* 0xfffffffc00fc7947 */ /* 0x000fc0000383ffff */
[----:B------:R-:W-:-:S00]  /*01b0*/  NOP ;  /* 0x0000000000007918 */ /* 0x000fc00000000000 */
        /* <DEDUP_REMOVED lines=12> */
.L_x_1:


//--------------------- .nv.constant0.triton_poi_fused_convolution_44 --------------------------
	.section	.nv.constant0.triton_poi_fused_convolution_44,"a",@progbits
	.sectionflags	@""
	.align	4
.nv.constant0.triton_poi_fused_convolution_44:
	.zero		548
